	.headerflags	@"EF_CUDA_TEXMODE_UNIFIED EF_CUDA_64BIT_ADDRESS EF_CUDA_ACCELERATORS EF_CUDA_SM90 EF_CUDA_VIRTUAL_SM(EF_CUDA_SM90)"
	.elftype	@"ET_EXEC"


//--------------------- .nv.info                  --------------------------
	.section	.nv.info,"",@"SHT_CUDA_INFO"
	.align	4


	//----- nvinfo : EIATTR_REGCOUNT
	.align		4
        /*0000*/ 	.byte	0x04, 0x2f
        /*0002*/ 	.short	(.L_1 - .L_0)
	.align		4
.L_0:
        /*0004*/ 	.word	index@(triton_poi_fused__weight_norm_interface_1)
        /*0008*/ 	.word	0x00000012


	//----- nvinfo : EIATTR_MIN_STACK_SIZE
	.align		4
.L_1:
        /*000c*/ 	.byte	0x04, 0x12
        /*000e*/ 	.short	(.L_3 - .L_2)
	.align		4
.L_2:
        /*0010*/ 	.word	index@(triton_poi_fused__weight_norm_interface_1)
        /*0014*/ 	.word	0x00000000


	//----- nvinfo : EIATTR_FRAME_SIZE
	.align		4
.L_3:
        /*0018*/ 	.byte	0x04, 0x11
        /*001a*/ 	.short	(.L_5 - .L_4)
	.align		4
.L_4:
        /*001c*/ 	.word	index@(triton_poi_fused__weight_norm_interface_1)
        /*0020*/ 	.word	0x00000000


	//----- nvinfo : EIATTR_MIN_STACK_SIZE
	.align		4
.L_5:
        /*0024*/ 	.byte	0x04, 0x12
        /*0026*/ 	.short	(.L_7 - .L_6)
	.align		4
.L_6:
        /*0028*/ 	.word	index@(triton_poi_fused__weight_norm_interface_1)
        /*002c*/ 	.word	0x00000000
.L_7:


//--------------------- .nv.info.triton_poi_fused__weight_norm_interface_1 --------------------------
	.section	.nv.info.triton_poi_fused__weight_norm_interface_1,"",@"SHT_CUDA_INFO"
	.sectionflags	@""
	.align	4


	//----- nvinfo : EIATTR_CUDA_API_VERSION
	.align		4
        /*0000*/ 	.byte	0x04, 0x37
        /*0002*/ 	.short	(.L_9 - .L_8)
.L_8:
        /*0004*/ 	.word	0x0000007c


	//----- nvinfo : EIATTR_KPARAM_INFO
	.align		4
.L_9:
        /*0008*/ 	.byte	0x04, 0x17
        /*000a*/ 	.short	(.L_11 - .L_10)
.L_10:
        /*000c*/ 	.word	0x00000000
        /*0010*/ 	.short	0x0004
        /*0012*/ 	.short	0x0020
        /*0014*/ 	.byte	0x00, 0xf0, 0x11, 0x00


	//----- nvinfo : EIATTR_KPARAM_INFO
	.align		4
.L_11:
        /*0018*/ 	.byte	0x04, 0x17
        /*001a*/ 	.short	(.L_13 - .L_12)
.L_12:
        /*001c*/ 	.word	0x00000000
        /*0020*/ 	.short	0x0003
        /*0022*/ 	.short	0x0018
        /*0024*/ 	.byte	0x00, 0xf4, 0x21, 0x00


	//----- nvinfo : EIATTR_KPARAM_INFO
	.align		4
.L_13:
        /*0028*/ 	.byte	0x04, 0x17
        /*002a*/ 	.short	(.L_15 - .L_14)
.L_14:
        /*002c*/ 	.word	0x00000000
        /*0030*/ 	.short	0x0002
        /*0032*/ 	.short	0x0010
        /*0034*/ 	.byte	0x00, 0xf4, 0x21, 0x00


	//----- nvinfo : EIATTR_KPARAM_INFO
	.align		4
.L_15:
        /*0038*/ 	.byte	0x04, 0x17
        /*003a*/ 	.short	(.L_17 - .L_16)
.L_16:
        /*003c*/ 	.word	0x00000000
        /*0040*/ 	.short	0x0001
        /*0042*/ 	.short	0x0008
        /*0044*/ 	.byte	0x00, 0xf4, 0x21, 0x00


	//----- nvinfo : EIATTR_KPARAM_INFO
	.align		4
.L_17:
        /*0048*/ 	.byte	0x04, 0x17
        /*004a*/ 	.short	(.L_19 - .L_18)
.L_18:
        /*004c*/ 	.word	0x00000000
        /*0050*/ 	.short	0x0000
        /*0052*/ 	.short	0x0000
        /*0054*/ 	.byte	0x00, 0xf4, 0x21, 0x00


	//----- nvinfo : EIATTR_SPARSE_MMA_MASK
	.align		4
.L_19:
        /*0058*/ 	.byte	0x03, 0x50
        /*005a*/ 	.short	0x0000


	//----- nvinfo : EIATTR_MAXREG_COUNT
	.align		4
        /*005c*/ 	.byte	0x03, 0x1b
        /*005e*/ 	.short	0x00ff


	//----- nvinfo : EIATTR_EXIT_INSTR_OFFSETS
	.align		4
        /*0060*/ 	.byte	0x04, 0x1c
        /*0062*/ 	.short	(.L_21 - .L_20)


	//   ....[0]....
.L_20:
        /*0064*/ 	.word	0x000002d0


	//   ....[1]....
        /*0068*/ 	.word	0x000002f0


	//----- nvinfo : EIATTR_REQNTID
	.align		4
.L_21:
        /*006c*/ 	.byte	0x04, 0x10
        /*006e*/ 	.short	(.L_23 - .L_22)
.L_22:
        /*0070*/ 	.word	0x00000020
        /*0074*/ 	.word	0x00000001
        /*0078*/ 	.word	0x00000001


	//----- nvinfo : EIATTR_CBANK_PARAM_SIZE
	.align		4
.L_23:
        /*007c*/ 	.byte	0x03, 0x19
        /*007e*/ 	.short	0x0024


	//----- nvinfo : EIATTR_PARAM_CBANK
	.align		4
        /*0080*/ 	.byte	0x04, 0x0a
        /*0082*/ 	.short	(.L_25 - .L_24)
	.align		4
.L_24:
        /*0084*/ 	.word	index@(.nv.constant0.triton_poi_fused__weight_norm_interface_1)
        /*0088*/ 	.short	0x0210
        /*008a*/ 	.short	0x0024


	//----- nvinfo : EIATTR_SW_WAR
	.align		4
.L_25:
        /*008c*/ 	.byte	0x04, 0x36
        /*008e*/ 	.short	(.L_27 - .L_26)
.L_26:
        /*0090*/ 	.word	0x00000008
.L_27:


//--------------------- .nv.callgraph             --------------------------
	.section	.nv.callgraph,"",@"SHT_CUDA_CALLGRAPH"
	.align	4
	.sectionentsize	8
	.align		4
        /*0000*/ 	.word	0x00000000
	.align		4
        /*0004*/ 	.word	0xffffffff
	.align		4
        /*0008*/ 	.word	0x00000000
	.align		4
        /*000c*/ 	.word	0xfffffffe
	.align		4
        /*0010*/ 	.word	0x00000000
	.align		4
        /*0014*/ 	.word	0xfffffffd
	.align		4
        /*0018*/ 	.word	0x00000000
	.align		4
        /*001c*/ 	.word	0xfffffffc


//--------------------- .text.triton_poi_fused__weight_norm_interface_1 --------------------------
	.section	.text.triton_poi_fused__weight_norm_interface_1,"ax",@progbits
	.align	128
        .global         triton_poi_fused__weight_norm_interface_1
        .type           triton_poi_fused__weight_norm_interface_1,@function
        .size           triton_poi_fused__weight_norm_interface_1,(.L_x_1 - triton_poi_fused__weight_norm_interface_1)
        .other          triton_poi_fused__weight_norm_interface_1,@"STO_CUDA_ENTRY STV_DEFAULT"
triton_poi_fused__weight_norm_interface_1:
.text.triton_poi_fused__weight_norm_interface_1:
[----:B------:R-:W0:Y:S02]  /*0000*/  LDC R1, c[0x0][0x28] ;  /* 0x00000a00ff017b82 */ /* 0x000e240000000800 */
[----:B------:R-:W1:Y:S01]  /*0010*/  S2R R0, SR_TID.X ;  /* 0x0000000000007919 */ /* 0x000e620000002100 */
[----:B------:R-:W2:Y:S01]  /*0020*/  LDC.64 R6, c[0x0][0x220] ;  /* 0x00008800ff067b82 */ /* 0x000ea20000000a00 */
[----:B------:R-:W-:Y:S01]  /*0030*/  CS2R R12, SRZ ;  /* 0x00000000000c7805 */ /* 0x000fe2000001ff00 */
[----:B------:R-:W-:Y:S01]  /*0040*/  ULDC.64 UR4, c[0x0][0x208] ;  /* 0x0000820000047ab9 */ /* 0x000fe20000000a00 */
[----:B------:R-:W3:Y:S05]  /*0050*/  S2R R9, SR_CTAID.X ;  /* 0x0000000000097919 */ /* 0x000eea0000002500 */
[----:B------:R-:W4:Y:S01]  /*0060*/  LDC.64 R4, c[0x0][0x218] ;  /* 0x00008600ff047b82 */ /* 0x000f220000000a00 */
[----:B-1----:R-:W-:-:S02]  /*0070*/  SHF.L.U32 R0, R0, 0x1, RZ ;  /* 0x0000000100007819 */ /* 0x002fc400000006ff */
[----:B---3--:R-:W-:Y:S02]  /*0080*/  SHF.R.S32.HI R2, RZ, 0x19, R9 ;  /* 0x00000019ff027819 */ /* 0x008fe40000011409 */
[----:B------:R-:W-:Y:S02]  /*0090*/  LOP3.LUT R0, R0, 0x3e, RZ, 0xc0, !PT ;  /* 0x0000003e00007812 */ /* 0x000fe400078ec0ff */
[----:B------:R-:W-:Y:S02]  /*00a0*/  SGXT R2, R2, 0x1 ;  /* 0x000000010202781a */ /* 0x000fe40000000200 */
[----:B------:R-:W-:-:S04]  /*00b0*/  LEA R9, R9, R0, 0x6 ;  /* 0x0000000009097211 */ /* 0x000fc800078e30ff */
[----:B------:R-:W-:Y:S02]  /*00c0*/  LEA.HI R2, R2, R9, RZ, 0x2 ;  /* 0x0000000902027211 */ /* 0x000fe400078f10ff */
[----:B------:R-:W-:Y:S02]  /*00d0*/  ISETP.GE.AND P4, PT, R9, 0x40, PT ;  /* 0x000000400900780c */ /* 0x000fe40003f86270 */
[----:B------:R-:W-:-:S04]  /*00e0*/  LOP3.LUT R2, R2, 0xfffffffc, RZ, 0xc0, !PT ;  /* 0xfffffffc02027812 */ /* 0x000fc800078ec0ff */
[----:B------:R-:W-:Y:S02]  /*00f0*/  IADD3 R11, R9, -R2, RZ ;  /* 0x80000002090b7210 */ /* 0x000fe40007ffe0ff */
[----:B------:R-:W1:Y:S03]  /*0100*/  LDC.64 R2, c[0x0][0x210] ;  /* 0x00008400ff027b82 */ /* 0x000e660000000a00 */
[----:B--2---:R-:W-:-:S05]  /*0110*/  IMAD.WIDE R6, R11, 0x4, R6 ;  /* 0x000000040b067825 */ /* 0x004fca00078e0206 */
[----:B------:R-:W2:Y:S01]  /*0120*/  @!P4 LDG.E.EL.64 R12, desc[UR4][R6.64] ;  /* 0x00000004060cc981 */ /* 0x000ea2000c2e1b00 */
[----:B------:R-:W-:Y:S01]  /*0130*/  CS2R R14, SRZ ;  /* 0x00000000000e7805 */ /* 0x000fe2000001ff00 */
[----:B----4-:R-:W-:-:S05]  /*0140*/  IMAD.WIDE R4, R11, 0x4, R4 ;  /* 0x000000040b047825 */ /* 0x010fca00078e0204 */
[----:B------:R3:W4:Y:S01]  /*0150*/  @!P4 LDG.E.EL.64 R14, desc[UR4][R4.64] ;  /* 0x00000004040ec981 */ /* 0x000722000c2e1b00 */
[----:B------:R-:W-:Y:S01]  /*0160*/  CS2R R10, SRZ ;  /* 0x00000000000a7805 */ /* 0x000fe2000001ff00 */
[C---:B-1----:R-:W-:Y:S01]  /*0170*/  IMAD.WIDE R2, R9.reuse, 0x4, R2 ;  /* 0x0000000409027825 */ /* 0x042fe200078e0202 */
[----:B---3--:R-:W1:Y:S04]  /*0180*/  LDC.64 R4, c[0x0][0x228] ;  /* 0x00008a00ff047b82 */ /* 0x008e680000000a00 */
[----:B------:R1:W3:Y:S02]  /*0190*/  @!P4 LDG.E.64 R10, desc[UR4][R2.64] ;  /* 0x00000004020ac981 */ /* 0x0002e4000c1e1b00 */
[----:B-1----:R-:W-:Y:S01]  /*01a0*/  IMAD.WIDE R2, R9, 0x4, R4 ;  /* 0x0000000409027825 */ /* 0x002fe200078e0204 */
[----:B--2---:R-:W-:-:S02]  /*01b0*/  FSETP.GT.AND P0, PT, |R12|, 8.50705917302346158658e+37, PT ;  /* 0x7e8000000c00780b */ /* 0x004fc40003f04200 */
[C---:B------:R-:W-:Y:S02]  /*01c0*/  FSETP.GT.AND P1, PT, |R13|.reuse, 8.50705917302346158658e+37, PT ;  /* 0x7e8000000d00780b */ /* 0x040fe40003f24200 */
[----:B------:R-:W-:Y:S02]  /*01d0*/  FSETP.GEU.AND P2, PT, |R12|, 1.175494350822287508e-38, PT ;  /* 0x008000000c00780b */ /* 0x000fe40003f4e200 */
[----:B------:R-:W-:-:S07]  /*01e0*/  FSETP.GEU.AND P3, PT, |R13|, 1.175494350822287508e-38, PT ;  /* 0x008000000d00780b */ /* 0x000fce0003f6e200 */
[----:B------:R-:W-:Y:S01]  /*01f0*/  @P0 FMUL R12, R12, 0.25 ;  /* 0x3e8000000c0c0820 */ /* 0x000fe20000400000 */
[----:B----4-:R-:W-:Y:S01]  /*0200*/  @P0 FMUL R14, R14, 0.25 ;  /* 0x3e8000000e0e0820 */ /* 0x010fe20000400000 */
[----:B------:R-:W-:Y:S01]  /*0210*/  @P1 FMUL R13, R13, 0.25 ;  /* 0x3e8000000d0d1820 */ /* 0x000fe20000400000 */
[----:B------:R-:W-:Y:S01]  /*0220*/  @P1 FMUL R15, R15, 0.25 ;  /* 0x3e8000000f0f1820 */ /* 0x000fe20000400000 */
[----:B------:R-:W-:Y:S01]  /*0230*/  @!P2 FMUL R12, R12, 16777216 ;  /* 0x4b8000000c0ca820 */ /* 0x000fe20000400000 */
[----:B------:R-:W-:Y:S01]  /*0240*/  @!P2 FMUL R14, R14, 16777216 ;  /* 0x4b8000000e0ea820 */ /* 0x000fe20000400000 */
[----:B------:R-:W-:Y:S01]  /*0250*/  @!P3 FMUL R13, R13, 16777216 ;  /* 0x4b8000000d0db820 */ /* 0x000fe20000400000 */
[----:B------:R-:W-:Y:S01]  /*0260*/  @!P3 FMUL R15, R15, 16777216 ;  /* 0x4b8000000f0fb820 */ /* 0x000fe20000400000 */
[----:B------:R-:W1:Y:S08]  /*0270*/  MUFU.RCP R7, R12 ;  /* 0x0000000c00077308 */ /* 0x000e700000001000 */
[----:B------:R-:W2:Y:S01]  /*0280*/  MUFU.RCP R0, R13 ;  /* 0x0000000d00007308 */ /* 0x000ea20000001000 */
[----:B-1----:R-:W-:-:S04]  /*0290*/  FMUL R7, R7, R14 ;  /* 0x0000000e07077220 */ /* 0x002fc80000400000 */
[----:B---3--:R-:W-:Y:S01]  /*02a0*/  FMUL R10, R7, R10 ;  /* 0x0000000a070a7220 */ /* 0x008fe20000400000 */
[----:B--2---:R-:W-:-:S04]  /*02b0*/  FMUL R0, R0, R15 ;  /* 0x0000000f00007220 */ /* 0x004fc80000400000 */
[----:B------:R-:W-:Y:S01]  /*02c0*/  FMUL R11, R0, R11 ;  /* 0x0000000b000b7220 */ /* 0x000fe20000400000 */
[----:B------:R-:W-:Y:S06]  /*02d0*/  @P4 EXIT ;  /* 0x000000000000494d */ /* 0x000fec0003800000 */
[----:B------:R-:W-:Y:S01]  /*02e0*/  STG.E.64 desc[UR4][R2.64], R10 ;  /* 0x0000000a02007986 */ /* 0x000fe2000c101b04 */
[----:B------:R-:W-:Y:S05]  /*02f0*/  EXIT ;  /* 0x000000000000794d */ /* 0x000fea0003800000 */
.L_x_0:
[----:B------:R-:W-:-:S00]  /*0300*/  BRA `(.L_x_0) ;  /* 0xfffffffc00fc7947 */ /* 0x000fc0000383ffff */
[----:B------:R-:W-:-:S00]  /*0310*/  NOP ;  /* 0x0000000000007918 */ /* 0x000fc00000000000 */
        /* <DEDUP_REMOVED lines=14> */
.L_x_1:


//--------------------- .nv.constant0.triton_poi_fused__weight_norm_interface_1 --------------------------
	.section	.nv.constant0.triton_poi_fused__weight_norm_interface_1,"a",@progbits
	.sectionflags	@""
	.align	4
.nv.constant0.triton_poi_fused__weight_norm_interface_1:
	.zero		564
